	.headerflags	@"EF_CUDA_TEXMODE_UNIFIED EF_CUDA_64BIT_ADDRESS EF_CUDA_ACCELERATORS EF_CUDA_SM90 EF_CUDA_VIRTUAL_SM(EF_CUDA_SM90)"
	.elftype	@"ET_EXEC"


//--------------------- .nv.info                  --------------------------
	.section	.nv.info,"",@"SHT_CUDA_INFO"
	.align	4


	//----- nvinfo : EIATTR_REGCOUNT
	.align		4
        /*0000*/ 	.byte	0x04, 0x2f
        /*0002*/ 	.short	(.L_1 - .L_0)
	.align		4
.L_0:
        /*0004*/ 	.word	index@(triton_poi_fused_convolution_11)
        /*0008*/ 	.word	0x0000000c


	//----- nvinfo : EIATTR_MIN_STACK_SIZE
	.align		4
.L_1:
        /*000c*/ 	.byte	0x04, 0x12
        /*000e*/ 	.short	(.L_3 - .L_2)
	.align		4
.L_2:
        /*0010*/ 	.word	index@(triton_poi_fused_convolution_11)
        /*0014*/ 	.word	0x00000000


	//----- nvinfo : EIATTR_FRAME_SIZE
	.align		4
.L_3:
        /*0018*/ 	.byte	0x04, 0x11
        /*001a*/ 	.short	(.L_5 - .L_4)
	.align		4
.L_4:
        /*001c*/ 	.word	index@(triton_poi_fused_convolution_11)
        /*0020*/ 	.word	0x00000000


	//----- nvinfo : EIATTR_MIN_STACK_SIZE
	.align		4
.L_5:
        /*0024*/ 	.byte	0x04, 0x12
        /*0026*/ 	.short	(.L_7 - .L_6)
	.align		4
.L_6:
        /*0028*/ 	.word	index@(triton_poi_fused_convolution_11)
        /*002c*/ 	.word	0x00000000
.L_7:


//--------------------- .nv.info.triton_poi_fused_convolution_11 --------------------------
	.section	.nv.info.triton_poi_fused_convolution_11,"",@"SHT_CUDA_INFO"
	.sectionflags	@""
	.align	4


	//----- nvinfo : EIATTR_CUDA_API_VERSION
	.align		4
        /*0000*/ 	.byte	0x04, 0x37
        /*0002*/ 	.short	(.L_9 - .L_8)
.L_8:
        /*0004*/ 	.word	0x0000007c


	//----- nvinfo : EIATTR_KPARAM_INFO
	.align		4
.L_9:
        /*0008*/ 	.byte	0x04, 0x17
        /*000a*/ 	.short	(.L_11 - .L_10)
.L_10:
        /*000c*/ 	.word	0x00000000
        /*0010*/ 	.short	0x0002
        /*0012*/ 	.short	0x0010
        /*0014*/ 	.byte	0x00, 0xf0, 0x11, 0x00


	//----- nvinfo : EIATTR_KPARAM_INFO
	.align		4
.L_11:
        /*0018*/ 	.byte	0x04, 0x17
        /*001a*/ 	.short	(.L_13 - .L_12)
.L_12:
        /*001c*/ 	.word	0x00000000
        /*0020*/ 	.short	0x0001
        /*0022*/ 	.short	0x0008
        /*0024*/ 	.byte	0x00, 0xf4, 0x21, 0x00


	//----- nvinfo : EIATTR_KPARAM_INFO
	.align		4
.L_13:
        /*0028*/ 	.byte	0x04, 0x17
        /*002a*/ 	.short	(.L_15 - .L_14)
.L_14:
        /*002c*/ 	.word	0x00000000
        /*0030*/ 	.short	0x0000
        /*0032*/ 	.short	0x0000
        /*0034*/ 	.byte	0x00, 0xf4, 0x21, 0x00


	//----- nvinfo : EIATTR_SPARSE_MMA_MASK
	.align		4
.L_15:
        /*0038*/ 	.byte	0x03, 0x50
        /*003a*/ 	.short	0x0000


	//----- nvinfo : EIATTR_MAXREG_COUNT
	.align		4
        /*003c*/ 	.byte	0x03, 0x1b
        /*003e*/ 	.short	0x00ff


	//----- nvinfo : EIATTR_EXIT_INSTR_OFFSETS
	.align		4
        /*0040*/ 	.byte	0x04, 0x1c
        /*0042*/ 	.short	(.L_17 - .L_16)


	//   ....[0]....
.L_16:
        /*0044*/ 	.word	0x00000150


	//----- nvinfo : EIATTR_REQNTID
	.align		4
.L_17:
        /*0048*/ 	.byte	0x04, 0x10
        /*004a*/ 	.short	(.L_19 - .L_18)
.L_18:
        /*004c*/ 	.word	0x00000080
        /*0050*/ 	.word	0x00000001
        /*0054*/ 	.word	0x00000001


	//----- nvinfo : EIATTR_CBANK_PARAM_SIZE
	.align		4
.L_19:
        /*0058*/ 	.byte	0x03, 0x19
        /*005a*/ 	.short	0x0014


	//----- nvinfo : EIATTR_PARAM_CBANK
	.align		4
        /*005c*/ 	.byte	0x04, 0x0a
        /*005e*/ 	.short	(.L_21 - .L_20)
	.align		4
.L_20:
        /*0060*/ 	.word	index@(.nv.constant0.triton_poi_fused_convolution_11)
        /*0064*/ 	.short	0x0210
        /*0066*/ 	.short	0x0014


	//----- nvinfo : EIATTR_SW_WAR
	.align		4
.L_21:
        /*0068*/ 	.byte	0x04, 0x36
        /*006a*/ 	.short	(.L_23 - .L_22)
.L_22:
        /*006c*/ 	.word	0x00000008
.L_23:


//--------------------- .nv.callgraph             --------------------------
	.section	.nv.callgraph,"",@"SHT_CUDA_CALLGRAPH"
	.align	4
	.sectionentsize	8
	.align		4
        /*0000*/ 	.word	0x00000000
	.align		4
        /*0004*/ 	.word	0xffffffff
	.align		4
        /*0008*/ 	.word	0x00000000
	.align		4
        /*000c*/ 	.word	0xfffffffe
	.align		4
        /*0010*/ 	.word	0x00000000
	.align		4
        /*0014*/ 	.word	0xfffffffd
	.align		4
        /*0018*/ 	.word	0x00000000
	.align		4
        /*001c*/ 	.word	0xfffffffc


//--------------------- .text.triton_poi_fused_convolution_11 --------------------------
	.section	.text.triton_poi_fused_convolution_11,"ax",@progbits
	.align	128
        .global         triton_poi_fused_convolution_11
        .type           triton_poi_fused_convolution_11,@function
        .size           triton_poi_fused_convolution_11,(.L_x_1 - triton_poi_fused_convolution_11)
        .other          triton_poi_fused_convolution_11,@"STO_CUDA_ENTRY STV_DEFAULT"
triton_poi_fused_convolution_11:
.text.triton_poi_fused_convolution_11:
[----:B------:R-:W-:Y:S01]  /*0000*/  LDC R1, c[0x0][0x28] ;  /* 0x00000a00ff017b82 */ /* 0x000fe20000000800 */
[----:B------:R-:W1:Y:S07]  /*0010*/  S2R R0, SR_TID.X ;  /* 0x0000000000007919 */ /* 0x000e6e0000002100 */
[----:B------:R-:W2:Y:S01]  /*0020*/  LDC.64 R2, c[0x0][0x210] ;  /* 0x00008400ff027b82 */ /* 0x000ea20000000a00 */
[----:B------:R-:W-:Y:S01]  /*0030*/  ULDC.64 UR4, c[0x0][0x208] ;  /* 0x0000820000047ab9 */ /* 0x000fe20000000a00 */
[----:B------:R-:W3:Y:S01]  /*0040*/  S2R R7, SR_CTAID.X ;  /* 0x0000000000077919 */ /* 0x000ee20000002500 */
[----:B-1----:R-:W-:-:S02]  /*0050*/  LOP3.LUT R0, R0, 0x7f, RZ, 0xc0, !PT ;  /* 0x0000007f00007812 */ /* 0x002fc400078ec0ff */
[----:B---3--:R-:W-:-:S03]  /*0060*/  SHF.R.S32.HI R4, RZ, 0x18, R7 ;  /* 0x00000018ff047819 */ /* 0x008fc60000011407 */
[----:B------:R-:W-:Y:S01]  /*0070*/  IMAD R7, R7, 0x80, R0 ;  /* 0x0000008007077824 */ /* 0x000fe200078e0200 */
[----:B------:R-:W-:-:S03]  /*0080*/  SGXT R0, R4, 0x1 ;  /* 0x000000010400781a */ /* 0x000fc60000000200 */
[----:B--2---:R-:W-:Y:S01]  /*0090*/  IMAD.WIDE R2, R7, 0x4, R2 ;  /* 0x0000000407027825 */ /* 0x004fe200078e0202 */
[----:B------:R-:W1:Y:S01]  /*00a0*/  LDC.64 R4, c[0x0][0x218] ;  /* 0x00008600ff047b82 */ /* 0x000e620000000a00 */
[----:B------:R-:W-:-:S04]  /*00b0*/  LEA.HI R0, R0, R7, RZ, 0x6 ;  /* 0x0000000700007211 */ /* 0x000fc800078f30ff */
[----:B------:R-:W-:-:S04]  /*00c0*/  SHF.R.S32.HI R0, RZ, 0x6, R0 ;  /* 0x00000006ff007819 */ /* 0x000fc80000011400 */
[----:B------:R-:W-:-:S04]  /*00d0*/  LEA.HI R6, R0, R0, RZ, 0x6 ;  /* 0x0000000000067211 */ /* 0x000fc800078f30ff */
[----:B------:R-:W-:-:S05]  /*00e0*/  LOP3.LUT R9, R6, 0xffffffc0, RZ, 0xc0, !PT ;  /* 0xffffffc006097812 */ /* 0x000fca00078ec0ff */
[----:B------:R-:W-:Y:S02]  /*00f0*/  IMAD.IADD R9, R0, 0x1, -R9 ;  /* 0x0000000100097824 */ /* 0x000fe400078e0a09 */
[----:B------:R-:W2:Y:S02]  /*0100*/  LDG.E R0, desc[UR4][R2.64] ;  /* 0x0000000402007981 */ /* 0x000ea4000c1e1900 */
[----:B-1----:R-:W-:-:S06]  /*0110*/  IMAD.WIDE R4, R9, 0x4, R4 ;  /* 0x0000000409047825 */ /* 0x002fcc00078e0204 */
[----:B------:R-:W2:Y:S02]  /*0120*/  LDG.E.EL R5, desc[UR4][R4.64] ;  /* 0x0000000404057981 */ /* 0x000ea4000c2e1900 */
[----:B--2---:R-:W-:-:S05]  /*0130*/  FADD R7, R0, R5 ;  /* 0x0000000500077221 */ /* 0x004fca0000000000 */
[----:B------:R-:W-:Y:S01]  /*0140*/  STG.E desc[UR4][R2.64], R7 ;  /* 0x0000000702007986 */ /* 0x000fe2000c101904 */
[----:B------:R-:W-:Y:S05]  /*0150*/  EXIT ;  /* 0x000000000000794d */ /* 0x000fea0003800000 */
.L_x_0:
[----:B------:R-:W-:-:S00]  /*0160*/  BRA `(.L_x_0) ;  /* 0xfffffffc00fc7947 */ /* 0x000fc0000383ffff */
[----:B------:R-:W-:-:S00]  /*0170*/  NOP ;  /* 0x0000000000007918 */ /* 0x000fc00000000000 */
        /* <DEDUP_REMOVED lines=8> */
.L_x_1:


//--------------------- .nv.constant0.triton_poi_fused_convolution_11 --------------------------
	.section	.nv.constant0.triton_poi_fused_convolution_11,"a",@progbits
	.sectionflags	@""
	.align	4
.nv.constant0.triton_poi_fused_convolution_11:
	.zero		548
